//
// Generated by NVIDIA NVVM Compiler
//
// Compiler Build ID: CL-36424714
// Cuda compilation tools, release 13.0, V13.0.88
// Based on NVVM 20.0.0
//

.version 9.0
.target sm_100
.address_size 64

	// .globl	_Z25convulution_one_dimensionPfS_S_ii

.visible .entry _Z25convulution_one_dimensionPfS_S_ii(
	.param .u64 .ptr .align 1 _Z25convulution_one_dimensionPfS_S_ii_param_0,
	.param .u64 .ptr .align 1 _Z25convulution_one_dimensionPfS_S_ii_param_1,
	.param .u64 .ptr .align 1 _Z25convulution_one_dimensionPfS_S_ii_param_2,
	.param .u32 _Z25convulution_one_dimensionPfS_S_ii_param_3,
	.param .u32 _Z25convulution_one_dimensionPfS_S_ii_param_4
)
{
	.reg .pred 	%p<55>;
	.reg .b32 	%r<43>;
	.reg .b32 	%f<96>;
	.reg .b64 	%rd<47>;

	ld.param.u64 	%rd7, [_Z25convulution_one_dimensionPfS_S_ii_param_0];
	ld.param.u64 	%rd8, [_Z25convulution_one_dimensionPfS_S_ii_param_1];
	ld.param.u64 	%rd6, [_Z25convulution_one_dimensionPfS_S_ii_param_2];
	ld.param.u32 	%r28, [_Z25convulution_one_dimensionPfS_S_ii_param_3];
	ld.param.u32 	%r29, [_Z25convulution_one_dimensionPfS_S_ii_param_4];
	cvta.to.global.u64 	%rd1, %rd8;
	cvta.to.global.u64 	%rd2, %rd7;
	mov.u32 	%r30, %tid.x;
	mov.u32 	%r31, %ctaid.x;
	mov.u32 	%r32, %ntid.x;
	mad.lo.s32 	%r1, %r31, %r32, %r30;
	shr.u32 	%r33, %r29, 31;
	add.s32 	%r34, %r29, %r33;
	shr.s32 	%r35, %r34, 1;
	sub.s32 	%r2, %r1, %r35;
	setp.lt.s32 	%p1, %r29, 1;
	mov.f32 	%f75, 0f00000000;
	@%p1 bra 	$L__BB0_41;
	and.b32  	%r3, %r29, 7;
	setp.lt.u32 	%p2, %r29, 8;
	mov.f32 	%f75, 0f00000000;
	mov.b32 	%r41, 0;
	@%p2 bra 	$L__BB0_20;
	and.b32  	%r41, %r29, 2147483640;
	mov.f32 	%f75, 0f00000000;
	mov.b32 	%r39, 0;
$L__BB0_3:
	.pragma "nounroll";
	add.s32 	%r6, %r2, %r39;
	setp.lt.s32 	%p3, %r6, 0;
	setp.ge.s32 	%p4, %r6, %r28;
	mul.wide.u32 	%rd9, %r39, 4;
	add.s64 	%rd3, %rd1, %rd9;
	or.pred  	%p5, %p3, %p4;
	@%p5 bra 	$L__BB0_5;
	mul.wide.u32 	%rd10, %r6, 4;
	add.s64 	%rd11, %rd2, %rd10;
	ld.global.f32 	%f42, [%rd11];
	ld.global.f32 	%f43, [%rd3];
	fma.rn.f32 	%f75, %f42, %f43, %f75;
$L__BB0_5:
	add.s32 	%r7, %r6, 1;
	setp.lt.s32 	%p6, %r7, 0;
	setp.ge.s32 	%p7, %r7, %r28;
	or.pred  	%p8, %p6, %p7;
	@%p8 bra 	$L__BB0_7;
	mul.wide.u32 	%rd12, %r7, 4;
	add.s64 	%rd13, %rd2, %rd12;
	ld.global.f32 	%f44, [%rd13];
	ld.global.f32 	%f45, [%rd3+4];
	fma.rn.f32 	%f75, %f44, %f45, %f75;
$L__BB0_7:
	add.s32 	%r8, %r6, 2;
	setp.lt.s32 	%p9, %r8, 0;
	setp.ge.s32 	%p10, %r8, %r28;
	or.pred  	%p11, %p9, %p10;
	@%p11 bra 	$L__BB0_9;
	mul.wide.u32 	%rd14, %r8, 4;
	add.s64 	%rd15, %rd2, %rd14;
	ld.global.f32 	%f46, [%rd15];
	ld.global.f32 	%f47, [%rd3+8];
	fma.rn.f32 	%f75, %f46, %f47, %f75;
$L__BB0_9:
	add.s32 	%r9, %r6, 3;
	setp.lt.s32 	%p12, %r9, 0;
	setp.ge.s32 	%p13, %r9, %r28;
	or.pred  	%p14, %p12, %p13;
	@%p14 bra 	$L__BB0_11;
	mul.wide.u32 	%rd16, %r9, 4;
	add.s64 	%rd17, %rd2, %rd16;
	ld.global.f32 	%f48, [%rd17];
	ld.global.f32 	%f49, [%rd3+12];
	fma.rn.f32 	%f75, %f48, %f49, %f75;
$L__BB0_11:
	add.s32 	%r10, %r6, 4;
	setp.lt.s32 	%p15, %r10, 0;
	setp.ge.s32 	%p16, %r10, %r28;
	or.pred  	%p17, %p15, %p16;
	@%p17 bra 	$L__BB0_13;
	mul.wide.u32 	%rd18, %r10, 4;
	add.s64 	%rd19, %rd2, %rd18;
	ld.global.f32 	%f50, [%rd19];
	ld.global.f32 	%f51, [%rd3+16];
	fma.rn.f32 	%f75, %f50, %f51, %f75;
$L__BB0_13:
	add.s32 	%r11, %r6, 5;
	setp.lt.s32 	%p18, %r11, 0;
	setp.ge.s32 	%p19, %r11, %r28;
	or.pred  	%p20, %p18, %p19;
	@%p20 bra 	$L__BB0_15;
	mul.wide.u32 	%rd20, %r11, 4;
	add.s64 	%rd21, %rd2, %rd20;
	ld.global.f32 	%f52, [%rd21];
	ld.global.f32 	%f53, [%rd3+20];
	fma.rn.f32 	%f75, %f52, %f53, %f75;
$L__BB0_15:
	add.s32 	%r12, %r6, 6;
	setp.lt.s32 	%p21, %r12, 0;
	setp.ge.s32 	%p22, %r12, %r28;
	or.pred  	%p23, %p21, %p22;
	@%p23 bra 	$L__BB0_17;
	mul.wide.u32 	%rd22, %r12, 4;
	add.s64 	%rd23, %rd2, %rd22;
	ld.global.f32 	%f54, [%rd23];
	ld.global.f32 	%f55, [%rd3+24];
	fma.rn.f32 	%f75, %f54, %f55, %f75;
$L__BB0_17:
	add.s32 	%r13, %r6, 7;
	setp.lt.s32 	%p24, %r13, 0;
	setp.ge.s32 	%p25, %r13, %r28;
	or.pred  	%p26, %p24, %p25;
	@%p26 bra 	$L__BB0_19;
	mul.wide.u32 	%rd24, %r13, 4;
	add.s64 	%rd25, %rd2, %rd24;
	ld.global.f32 	%f56, [%rd25];
	ld.global.f32 	%f57, [%rd3+28];
	fma.rn.f32 	%f75, %f56, %f57, %f75;
$L__BB0_19:
	add.s32 	%r39, %r39, 8;
	setp.ne.s32 	%p27, %r39, %r41;
	@%p27 bra 	$L__BB0_3;
$L__BB0_20:
	setp.eq.s32 	%p28, %r3, 0;
	@%p28 bra 	$L__BB0_41;
	and.b32  	%r16, %r29, 3;
	setp.lt.u32 	%p29, %r3, 4;
	@%p29 bra 	$L__BB0_31;
	add.s32 	%r17, %r2, %r41;
	setp.lt.s32 	%p30, %r17, 0;
	setp.ge.s32 	%p31, %r17, %r28;
	mul.wide.u32 	%rd26, %r41, 4;
	add.s64 	%rd4, %rd1, %rd26;
	or.pred  	%p32, %p30, %p31;
	@%p32 bra 	$L__BB0_24;
	mul.wide.u32 	%rd27, %r17, 4;
	add.s64 	%rd28, %rd2, %rd27;
	ld.global.f32 	%f59, [%rd28];
	ld.global.f32 	%f60, [%rd4];
	fma.rn.f32 	%f75, %f59, %f60, %f75;
$L__BB0_24:
	add.s32 	%r18, %r17, 1;
	setp.lt.s32 	%p33, %r18, 0;
	setp.ge.s32 	%p34, %r18, %r28;
	or.pred  	%p35, %p33, %p34;
	@%p35 bra 	$L__BB0_26;
	mul.wide.u32 	%rd29, %r18, 4;
	add.s64 	%rd30, %rd2, %rd29;
	ld.global.f32 	%f61, [%rd30];
	ld.global.f32 	%f62, [%rd4+4];
	fma.rn.f32 	%f75, %f61, %f62, %f75;
$L__BB0_26:
	add.s32 	%r19, %r17, 2;
	setp.lt.s32 	%p36, %r19, 0;
	setp.ge.s32 	%p37, %r19, %r28;
	or.pred  	%p38, %p36, %p37;
	@%p38 bra 	$L__BB0_28;
	mul.wide.u32 	%rd31, %r19, 4;
	add.s64 	%rd32, %rd2, %rd31;
	ld.global.f32 	%f63, [%rd32];
	ld.global.f32 	%f64, [%rd4+8];
	fma.rn.f32 	%f75, %f63, %f64, %f75;
$L__BB0_28:
	add.s32 	%r20, %r17, 3;
	setp.lt.s32 	%p39, %r20, 0;
	setp.ge.s32 	%p40, %r20, %r28;
	or.pred  	%p41, %p39, %p40;
	@%p41 bra 	$L__BB0_30;
	mul.wide.u32 	%rd33, %r20, 4;
	add.s64 	%rd34, %rd2, %rd33;
	ld.global.f32 	%f65, [%rd34];
	ld.global.f32 	%f66, [%rd4+12];
	fma.rn.f32 	%f75, %f65, %f66, %f75;
$L__BB0_30:
	add.s32 	%r41, %r41, 4;
$L__BB0_31:
	setp.eq.s32 	%p42, %r16, 0;
	@%p42 bra 	$L__BB0_41;
	setp.eq.s32 	%p43, %r16, 1;
	@%p43 bra 	$L__BB0_38;
	add.s32 	%r23, %r2, %r41;
	setp.lt.s32 	%p44, %r23, 0;
	setp.ge.s32 	%p45, %r23, %r28;
	mul.wide.u32 	%rd35, %r41, 4;
	add.s64 	%rd5, %rd1, %rd35;
	or.pred  	%p46, %p44, %p45;
	@%p46 bra 	$L__BB0_35;
	mul.wide.u32 	%rd36, %r23, 4;
	add.s64 	%rd37, %rd2, %rd36;
	ld.global.f32 	%f68, [%rd37];
	ld.global.f32 	%f69, [%rd5];
	fma.rn.f32 	%f75, %f68, %f69, %f75;
$L__BB0_35:
	add.s32 	%r24, %r23, 1;
	setp.lt.s32 	%p47, %r24, 0;
	setp.ge.s32 	%p48, %r24, %r28;
	or.pred  	%p49, %p47, %p48;
	@%p49 bra 	$L__BB0_37;
	mul.wide.u32 	%rd38, %r24, 4;
	add.s64 	%rd39, %rd2, %rd38;
	ld.global.f32 	%f70, [%rd39];
	ld.global.f32 	%f71, [%rd5+4];
	fma.rn.f32 	%f75, %f70, %f71, %f75;
$L__BB0_37:
	add.s32 	%r41, %r41, 2;
$L__BB0_38:
	and.b32  	%r38, %r29, 1;
	setp.eq.b32 	%p50, %r38, 1;
	not.pred 	%p51, %p50;
	@%p51 bra 	$L__BB0_41;
	add.s32 	%r27, %r2, %r41;
	setp.lt.s32 	%p52, %r27, 0;
	setp.ge.s32 	%p53, %r27, %r28;
	or.pred  	%p54, %p52, %p53;
	@%p54 bra 	$L__BB0_41;
	mul.wide.u32 	%rd40, %r27, 4;
	add.s64 	%rd41, %rd2, %rd40;
	ld.global.f32 	%f72, [%rd41];
	mul.wide.u32 	%rd42, %r41, 4;
	add.s64 	%rd43, %rd1, %rd42;
	ld.global.f32 	%f73, [%rd43];
	fma.rn.f32 	%f75, %f72, %f73, %f75;
$L__BB0_41:
	cvta.to.global.u64 	%rd44, %rd6;
	mul.wide.s32 	%rd45, %r1, 4;
	add.s64 	%rd46, %rd44, %rd45;
	st.global.f32 	[%rd46], %f75;
	ret;

}


// ===== COMPILED SASS (sm_100) =====

	.target	sm_100

	.elftype	@"ET_EXEC"


//--------------------- .note.nv.tkinfo           --------------------------
	.section	.note.nv.tkinfo,"",@"SHT_NOTE"
	.sectionflags	@"SHF_NOTE_NV_TKINFO"
	.tkinfo
        /*0018*/ 	.word	0x00000002
        /*0030*/ 	.string	""
        /*0030*/ 	.string	"ptxas"
        /*0030*/ 	.string	"Cuda compilation tools, release 13.0, V13.0.88"
        /*0030*/ 	.string	"Build cuda_13.0.r13.0/compiler.36424714_0"
        /*0030*/ 	.string	"-arch sm_100 -m 64 "



//--------------------- .note.nv.cuinfo           --------------------------
	.section	.note.nv.cuinfo,"",@"SHT_NOTE"
	.sectionflags	@"SHF_NOTE_NV_CUINFO"
        /*0018*/ 	.short	0x0002
        /*001a*/ 	.short	0x0064
        /*001c*/ 	.short	0x0082
	.zero		2


//--------------------- .nv.info                  --------------------------
	.section	.nv.info,"",@"SHT_CUDA_INFO"
	.align	4


	//----- nvinfo : EIATTR_REGCOUNT
	.align		4
        /*0000*/ 	.byte	0x04, 0x2f
        /*0002*/ 	.short	(.L_1 - .L_0)
	.align		4
.L_0:
        /*0004*/ 	.word	index@(_Z25convulution_one_dimensionPfS_S_ii)
        /*0008*/ 	.word	0x00000020


	//----- nvinfo : EIATTR_FRAME_SIZE
	.align		4
.L_1:
        /*000c*/ 	.byte	0x04, 0x11
        /*000e*/ 	.short	(.L_3 - .L_2)
	.align		4
.L_2:
        /*0010*/ 	.word	index@(_Z25convulution_one_dimensionPfS_S_ii)
        /*0014*/ 	.word	0x00000000


	//----- nvinfo : EIATTR_MIN_STACK_SIZE
	.align		4
.L_3:
        /*0018*/ 	.byte	0x04, 0x12
        /*001a*/ 	.short	(.L_5 - .L_4)
	.align		4
.L_4:
        /*001c*/ 	.word	index@(_Z25convulution_one_dimensionPfS_S_ii)
        /*0020*/ 	.word	0x00000000
.L_5:


//--------------------- .nv.compat                --------------------------
	.section	.nv.compat,"",@"SHT_CUDA_COMPAT_INFO"
	.align	4
        /*0000*/ 	.byte	0x02, 0x09, 0x00, 0x00, 0x02, 0x02, 0x01, 0x00, 0x02, 0x05, 0x05, 0x00, 0x03, 0x07, 0x01, 0x01
        /*0010*/ 	.byte	0x02, 0x03, 0x00, 0x00, 0x02, 0x06, 0x01, 0x00, 0x04, 0x0b, 0x08, 0x00, 0x09, 0x00, 0x00, 0x00
        /*0020*/ 	.byte	0x00, 0x00, 0x00, 0x00


//--------------------- .nv.info._Z25convulution_one_dimensionPfS_S_ii --------------------------
	.section	.nv.info._Z25convulution_one_dimensionPfS_S_ii,"",@"SHT_CUDA_INFO"
	.sectionflags	@""
	.align	4


	//----- nvinfo : EIATTR_CUDA_API_VERSION
	.align		4
        /*0000*/ 	.byte	0x04, 0x37
        /*0002*/ 	.short	(.L_7 - .L_6)
.L_6:
        /*0004*/ 	.word	0x00000082


	//----- nvinfo : EIATTR_KPARAM_INFO
	.align		4
.L_7:
        /*0008*/ 	.byte	0x04, 0x17
        /*000a*/ 	.short	(.L_9 - .L_8)
.L_8:
        /*000c*/ 	.word	0x00000000
        /*0010*/ 	.short	0x0004
        /*0012*/ 	.short	0x001c
        /*0014*/ 	.byte	0x00, 0xf0, 0x11, 0x00


	//----- nvinfo : EIATTR_KPARAM_INFO
	.align		4
.L_9:
        /*0018*/ 	.byte	0x04, 0x17
        /*001a*/ 	.short	(.L_11 - .L_10)
.L_10:
        /*001c*/ 	.word	0x00000000
        /*0020*/ 	.short	0x0003
        /*0022*/ 	.short	0x0018
        /*0024*/ 	.byte	0x00, 0xf0, 0x11, 0x00


	//----- nvinfo : EIATTR_KPARAM_INFO
	.align		4
.L_11:
        /*0028*/ 	.byte	0x04, 0x17
        /*002a*/ 	.short	(.L_13 - .L_12)
.L_12:
        /*002c*/ 	.word	0x00000000
        /*0030*/ 	.short	0x0002
        /*0032*/ 	.short	0x0010
        /*0034*/ 	.byte	0x00, 0xf5, 0x21, 0x00


	//----- nvinfo : EIATTR_KPARAM_INFO
	.align		4
.L_13:
        /*0038*/ 	.byte	0x04, 0x17
        /*003a*/ 	.short	(.L_15 - .L_14)
.L_14:
        /*003c*/ 	.word	0x00000000
        /*0040*/ 	.short	0x0001
        /*0042*/ 	.short	0x0008
        /*0044*/ 	.byte	0x00, 0xf5, 0x21, 0x00


	//----- nvinfo : EIATTR_KPARAM_INFO
	.align		4
.L_15:
        /*0048*/ 	.byte	0x04, 0x17
        /*004a*/ 	.short	(.L_17 - .L_16)
.L_16:
        /*004c*/ 	.word	0x00000000
        /*0050*/ 	.short	0x0000
        /*0052*/ 	.short	0x0000
        /*0054*/ 	.byte	0x00, 0xf5, 0x21, 0x00


	//----- nvinfo : EIATTR_SPARSE_MMA_MASK
	.align		4
.L_17:
        /*0058*/ 	.byte	0x03, 0x50
        /*005a*/ 	.short	0x0000


	//----- nvinfo : EIATTR_MAXREG_COUNT
	.align		4
        /*005c*/ 	.byte	0x03, 0x1b
        /*005e*/ 	.short	0x00ff


	//----- nvinfo : EIATTR_MERCURY_ISA_VERSION
	.align		4
        /*0060*/ 	.byte	0x03, 0x5f
        /*0062*/ 	.short	0x0101


	//----- nvinfo : EIATTR_VRC_CTA_INIT_COUNT
	.align		4
        /*0064*/ 	.byte	0x02, 0x4a
	.zero		1
	.zero		1


	//----- nvinfo : EIATTR_EXIT_INSTR_OFFSETS
	.align		4
        /*0068*/ 	.byte	0x04, 0x1c
        /*006a*/ 	.short	(.L_19 - .L_18)


	//   ....[0]....
.L_18:
        /*006c*/ 	.word	0x00000b20


	//----- nvinfo : EIATTR_CRS_STACK_SIZE
	.align		4
.L_19:
        /*0070*/ 	.byte	0x04, 0x1e
        /*0072*/ 	.short	(.L_21 - .L_20)
.L_20:
        /*0074*/ 	.word	0x00000000


	//----- nvinfo : EIATTR_CBANK_PARAM_SIZE
	.align		4
.L_21:
        /*0078*/ 	.byte	0x03, 0x19
        /*007a*/ 	.short	0x0020


	//----- nvinfo : EIATTR_PARAM_CBANK
	.align		4
        /*007c*/ 	.byte	0x04, 0x0a
        /*007e*/ 	.short	(.L_23 - .L_22)
	.align		4
.L_22:
        /*0080*/ 	.word	index@(.nv.constant0._Z25convulution_one_dimensionPfS_S_ii)
        /*0084*/ 	.short	0x0380
        /*0086*/ 	.short	0x0020


	//----- nvinfo : EIATTR_SW_WAR
	.align		4
.L_23:
        /*0088*/ 	.byte	0x04, 0x36
        /*008a*/ 	.short	(.L_25 - .L_24)
.L_24:
        /*008c*/ 	.word	0x00000008
.L_25:


//--------------------- .nv.callgraph             --------------------------
	.section	.nv.callgraph,"",@"SHT_CUDA_CALLGRAPH"
	.align	4
	.sectionentsize	8
	.align		4
        /*0000*/ 	.word	0x00000000
	.align		4
        /*0004*/ 	.word	0xffffffff
	.align		4
        /*0008*/ 	.word	0x00000000
	.align		4
        /*000c*/ 	.word	0xfffffffe
	.align		4
        /*0010*/ 	.word	0x00000000
	.align		4
        /*0014*/ 	.word	0xfffffffd
	.align		4
        /*0018*/ 	.word	0x00000000
	.align		4
        /*001c*/ 	.word	0xfffffffc


//--------------------- .text._Z25convulution_one_dimensionPfS_S_ii --------------------------
	.section	.text._Z25convulution_one_dimensionPfS_S_ii,"ax",@progbits
	.align	128
        .global         _Z25convulution_one_dimensionPfS_S_ii
        .type           _Z25convulution_one_dimensionPfS_S_ii,@function
        .size           _Z25convulution_one_dimensionPfS_S_ii,(.L_x_7 - _Z25convulution_one_dimensionPfS_S_ii)
        .other          _Z25convulution_one_dimensionPfS_S_ii,@"STO_CUDA_ENTRY STV_DEFAULT"
_Z25convulution_one_dimensionPfS_S_ii:
.text._Z25convulution_one_dimensionPfS_S_ii:
[----:B------:R-:W-:Y:S01]  /*0000*/  LDC R1, c[0x0][0x37c] ;  /* 0x0000df00ff017b82 */ /* 0x000fe20000000800 */
[----:B------:R-:W0:Y:S01]  /*0010*/  S2R R2, SR_TID.X ;  /* 0x0000000000027919 */ /* 0x000e220000002100 */
[----:B------:R-:W1:Y:S06]  /*0020*/  LDCU UR5, c[0x0][0x39c] ;  /* 0x00007380ff0577ac */ /* 0x000e6c0008000800 */
[----:B------:R-:W0:Y:S01]  /*0030*/  S2UR UR4, SR_CTAID.X ;  /* 0x00000000000479c3 */ /* 0x000e220000002500 */
[----:B------:R-:W-:Y:S01]  /*0040*/  HFMA2 R0, -RZ, RZ, 0, 0 ;  /* 0x00000000ff007431 */ /* 0x000fe200000001ff */
[----:B------:R-:W2:Y:S06]  /*0050*/  LDCU.64 UR8, c[0x0][0x358] ;  /* 0x00006b00ff0877ac */ /* 0x000eac0008000a00 */
[----:B------:R-:W0:Y:S01]  /*0060*/  LDC R3, c[0x0][0x360] ;  /* 0x0000d800ff037b82 */ /* 0x000e220000000800 */
[----:B-1----:R-:W-:Y:S01]  /*0070*/  UISETP.GE.AND UP0, UPT, UR5, 0x1, UPT ;  /* 0x000000010500788c */ /* 0x002fe2000bf06270 */
[----:B0-----:R-:W-:-:S08]  /*0080*/  IMAD R2, R3, UR4, R2 ;  /* 0x0000000403027c24 */ /* 0x001fd0000f8e0202 */
[----:B--2---:R-:W-:Y:S05]  /*0090*/  BRA.U !UP0, `(.L_x_0) ;  /* 0x0000000908947547 */ /* 0x004fea000b800000 */
[----:B------:R-:W-:Y:S01]  /*00a0*/  UISETP.GE.U32.AND UP0, UPT, UR5, 0x8, UPT ;  /* 0x000000080500788c */ /* 0x000fe2000bf06070 */
[----:B------:R-:W-:Y:S01]  /*00b0*/  IMAD.MOV.U32 R0, RZ, RZ, RZ ;  /* 0x000000ffff007224 */ /* 0x000fe200078e00ff */
[----:B------:R-:W-:Y:S01]  /*00c0*/  ULEA.HI UR4, UR5, UR5, URZ, 0x1 ;  /* 0x0000000505047291 */ /* 0x000fe2000f8f08ff */
[----:B------:R-:W-:Y:S01]  /*00d0*/  MOV R3, RZ ;  /* 0x000000ff00037202 */ /* 0x000fe20000000f00 */
[----:B------:R-:W-:Y:S02]  /*00e0*/  ULOP3.LUT UR6, UR5, 0x7, URZ, 0xc0, !UPT ;  /* 0x0000000705067892 */ /* 0x000fe4000f8ec0ff */
[----:B------:R-:W-:Y:S02]  /*00f0*/  USHF.R.S32.HI UR4, URZ, 0x1, UR4 ;  /* 0x00000001ff047899 */ /* 0x000fe40008011404 */
[----:B------:R-:W-:-:S04]  /*0100*/  UISETP.NE.AND UP1, UPT, UR6, URZ, UPT ;  /* 0x000000ff0600728c */ /* 0x000fc8000bf25270 */
[----:B------:R-:W-:Y:S01]  /*0110*/  VIADD R4, R2, -UR4 ;  /* 0x8000000402047c36 */ /* 0x000fe20008000000 */
[----:B------:R-:W-:Y:S06]  /*0120*/  BRA.U !UP0, `(.L_x_1) ;  /* 0x0000000508287547 */ /* 0x000fec000b800000 */
[----:B------:R-:W-:Y:S01]  /*0130*/  ULOP3.LUT UR4, UR5, 0x7ffffff8, URZ, 0xc0, !UPT ;  /* 0x7ffffff805047892 */ /* 0x000fe2000f8ec0ff */
[----:B------:R-:W-:Y:S01]  /*0140*/  MOV R0, RZ ;  /* 0x000000ff00007202 */ /* 0x000fe20000000f00 */
[----:B------:R-:W-:Y:S01]  /*0150*/  IMAD.MOV.U32 R7, RZ, RZ, RZ ;  /* 0x000000ffff077224 */ /* 0x000fe200078e00ff */
[----:B------:R-:W0:Y:S03]  /*0160*/  LDCU UR7, c[0x0][0x398] ;  /* 0x00007300ff0777ac */ /* 0x000e260008000800 */
[----:B------:R-:W-:-:S07]  /*0170*/  MOV R3, UR4 ;  /* 0x0000000400037c02 */ /* 0x000fce0008000f00 */
.L_x_2:
[----:B------:R-:W-:Y:S01]  /*0180*/  IMAD.IADD R29, R4, 0x1, R7 ;  /* 0x00000001041d7824 */ /* 0x000fe200078e0207 */
[----:B------:R-:W1:Y:S04]  /*0190*/  LDC.64 R14, c[0x0][0x388] ;  /* 0x0000e200ff0e7b82 */ /* 0x000e680000000a00 */
[----:B0-----:R-:W-:-:S04]  /*01a0*/  ISETP.GE.AND P4, PT, R29, UR7, PT ;  /* 0x000000071d007c0c */ /* 0x001fc8000bf86270 */
[----:B------:R-:W-:-:S13]  /*01b0*/  ISETP.LT.OR P4, PT, R29, RZ, P4 ;  /* 0x000000ff1d00720c */ /* 0x000fda0002781670 */
[----:B------:R-:W0:Y:S01]  /*01c0*/  @!P4 LDC.64 R8, c[0x0][0x380] ;  /* 0x0000e000ff08cb82 */ /* 0x000e220000000a00 */
[----:B-1----:R-:W-:-:S05]  /*01d0*/  IMAD.WIDE.U32 R14, R7, 0x4, R14 ;  /* 0x00000004070e7825 */ /* 0x002fca00078e000e */
[----:B------:R-:W2:Y:S01]  /*01e0*/  @!P4 LDG.E R10, desc[UR8][R14.64] ;  /* 0x000000080e0ac981 */ /* 0x000ea2000c1e1900 */
[----:B0-----:R-:W-:-:S06]  /*01f0*/  @!P4 IMAD.WIDE.U32 R8, R29, 0x4, R8 ;  /* 0x000000041d08c825 */ /* 0x001fcc00078e0008 */
[----:B------:R-:W2:Y:S01]  /*0200*/  @!P4 LDG.E R9, desc[UR8][R8.64] ;  /* 0x000000080809c981 */ /* 0x000ea2000c1e1900 */
[----:B------:R-:W-:-:S04]  /*0210*/  IADD3 R19, PT, PT, R29, 0x1, RZ ;  /* 0x000000011d137810 */ /* 0x000fc80007ffe0ff */
[----:B------:R-:W-:Y:S01]  /*0220*/  ISETP.GE.AND P0, PT, R19, UR7, PT ;  /* 0x0000000713007c0c */ /* 0x000fe2000bf06270 */
[----:B------:R-:W-:-:S03]  /*0230*/  VIADD R24, R29, 0x2 ;  /* 0x000000021d187836 */ /* 0x000fc60000000000 */
[----:B------:R-:W-:Y:S02]  /*0240*/  ISETP.LT.OR P0, PT, R19, RZ, P0 ;  /* 0x000000ff1300720c */ /* 0x000fe40000701670 */
[C---:B------:R-:W-:Y:S02]  /*0250*/  IADD3 R25, PT, PT, R29.reuse, 0x3, RZ ;  /* 0x000000031d197810 */ /* 0x040fe40007ffe0ff */
[C---:B------:R-:W-:Y:S01]  /*0260*/  ISETP.GE.AND P3, PT, R24.reuse, UR7, PT ;  /* 0x0000000718007c0c */ /* 0x040fe2000bf66270 */
[----:B------:R-:W-:Y:S01]  /*0270*/  VIADD R5, R29, 0x4 ;  /* 0x000000041d057836 */ /* 0x000fe20000000000 */
[C---:B------:R-:W-:Y:S02]  /*0280*/  ISETP.GE.AND P2, PT, R25.reuse, UR7, PT ;  /* 0x0000000719007c0c */ /* 0x040fe4000bf46270 */
[----:B------:R-:W-:Y:S02]  /*0290*/  ISETP.LT.OR P3, PT, R24, RZ, P3 ;  /* 0x000000ff1800720c */ /* 0x000fe40001f61670 */
[----:B------:R-:W-:-:S02]  /*02a0*/  ISETP.LT.OR P2, PT, R25, RZ, P2 ;  /* 0x000000ff1900720c */ /* 0x000fc40001741670 */
[----:B------:R-:W-:Y:S01]  /*02b0*/  IADD3 R6, PT, PT, R29, 0x5, RZ ;  /* 0x000000051d067810 */ /* 0x000fe20007ffe0ff */
[----:B------:R-:W0:Y:S01]  /*02c0*/  @!P0 LDC.64 R22, c[0x0][0x380] ;  /* 0x0000e000ff168b82 */ /* 0x000e220000000a00 */
[----:B------:R-:W-:Y:S01]  /*02d0*/  ISETP.GE.AND P1, PT, R5, UR7, PT ;  /* 0x0000000705007c0c */ /* 0x000fe2000bf26270 */
[----:B------:R-:W-:Y:S01]  /*02e0*/  VIADD R27, R29, 0x6 ;  /* 0x000000061d1b7836 */ /* 0x000fe20000000000 */
[C---:B------:R-:W-:Y:S02]  /*02f0*/  ISETP.GE.AND P5, PT, R6.reuse, UR7, PT ;  /* 0x0000000706007c0c */ /* 0x040fe4000bfa6270 */
[----:B------:R-:W-:Y:S02]  /*0300*/  ISETP.LT.OR P1, PT, R5, RZ, P1 ;  /* 0x000000ff0500720c */ /* 0x000fe40000f21670 */
[----:B------:R-:W-:Y:S01]  /*0310*/  IADD3 R29, PT, PT, R29, 0x7, RZ ;  /* 0x000000071d1d7810 */ /* 0x000fe20007ffe0ff */
[----:B------:R-:W1:Y:S01]  /*0320*/  @!P3 LDC.64 R12, c[0x0][0x380] ;  /* 0x0000e000ff0cbb82 */ /* 0x000e620000000a00 */
[----:B------:R-:W-:-:S02]  /*0330*/  ISETP.LT.OR P5, PT, R6, RZ, P5 ;  /* 0x000000ff0600720c */ /* 0x000fc40002fa1670 */
[----:B------:R-:W-:-:S04]  /*0340*/  ISETP.GE.AND P6, PT, R29, UR7, PT ;  /* 0x000000071d007c0c */ /* 0x000fc8000bfc6270 */
[----:B------:R-:W-:-:S07]  /*0350*/  ISETP.LT.OR P6, PT, R29, RZ, P6 ;  /* 0x000000ff1d00720c */ /* 0x000fce00037c1670 */
[----:B------:R-:W3:Y:S01]  /*0360*/  @!P5 LDC.64 R16, c[0x0][0x380] ;  /* 0x0000e000ff10db82 */ /* 0x000ee20000000a00 */
[----:B0-----:R-:W-:-:S07]  /*0370*/  @!P0 IMAD.WIDE.U32 R22, R19, 0x4, R22 ;  /* 0x0000000413168825 */ /* 0x001fce00078e0016 */
[----:B------:R-:W0:Y:S01]  /*0380*/  @!P6 LDC.64 R20, c[0x0][0x380] ;  /* 0x0000e000ff14eb82 */ /* 0x000e220000000a00 */
[----:B------:R-:W4:Y:S01]  /*0390*/  @!P0 LDG.E R23, desc[UR8][R22.64] ;  /* 0x0000000816178981 */ /* 0x000f22000c1e1900 */
[----:B-1----:R-:W-:-:S03]  /*03a0*/  @!P3 IMAD.WIDE.U32 R12, R24, 0x4, R12 ;  /* 0x00000004180cb825 */ /* 0x002fc600078e000c */
[----:B------:R-:W4:Y:S04]  /*03b0*/  @!P0 LDG.E R24, desc[UR8][R14.64+0x4] ;  /* 0x000004080e188981 */ /* 0x000f28000c1e1900 */
[----:B------:R-:W5:Y:S04]  /*03c0*/  @!P3 LDG.E R13, desc[UR8][R12.64] ;  /* 0x000000080c0db981 */ /* 0x000f68000c1e1900 */
[----:B------:R-:W5:Y:S01]  /*03d0*/  @!P5 LDG.E R22, desc[UR8][R14.64+0x14] ;  /* 0x000014080e16d981 */ /* 0x000f62000c1e1900 */
[----:B---3--:R-:W-:-:S03]  /*03e0*/  @!P5 IMAD.WIDE.U32 R16, R6, 0x4, R16 ;  /* 0x000000040610d825 */ /* 0x008fc600078e0010 */
[----:B------:R-:W3:Y:S04]  /*03f0*/  @!P1 LDG.E R6, desc[UR8][R14.64+0x10] ;  /* 0x000010080e069981 */ /* 0x000ee8000c1e1900 */
[----:B------:R-:W3:Y:S01]  /*0400*/  @!P5 LDG.E R17, desc[UR8][R16.64] ;  /* 0x000000081011d981 */ /* 0x000ee2000c1e1900 */
[----:B0-----:R-:W-:-:S06]  /*0410*/  @!P6 IMAD.WIDE.U32 R20, R29, 0x4, R20 ;  /* 0x000000041d14e825 */ /* 0x001fcc00078e0014 */
[----:B------:R-:W3:Y:S01]  /*0420*/  @!P6 LDG.E R21, desc[UR8][R20.64] ;  /* 0x000000081415e981 */ /* 0x000ee2000c1e1900 */
[----:B--2---:R-:W-:Y:S01]  /*0430*/  @!P4 FFMA R0, R9, R10, R0 ;  /* 0x0000000a0900c223 */ /* 0x004fe20000000000 */
[C---:B------:R-:W-:Y:S01]  /*0440*/  ISETP.GE.AND P4, PT, R27.reuse, UR7, PT ;  /* 0x000000071b007c0c */ /* 0x040fe2000bf86270 */
[----:B------:R-:W0:Y:S03]  /*0450*/  @!P2 LDC.64 R10, c[0x0][0x380] ;  /* 0x0000e000ff0aab82 */ /* 0x000e260000000a00 */
[----:B------:R-:W-:-:S05]  /*0460*/  ISETP.LT.OR P4, PT, R27, RZ, P4 ;  /* 0x000000ff1b00720c */ /* 0x000fca0002781670 */
[----:B------:R-:W1:Y:S08]  /*0470*/  @!P1 LDC.64 R8, c[0x0][0x380] ;  /* 0x0000e000ff089b82 */ /* 0x000e700000000a00 */
[----:B------:R-:W2:Y:S01]  /*0480*/  @!P4 LDC.64 R18, c[0x0][0x380] ;  /* 0x0000e000ff12cb82 */ /* 0x000ea20000000a00 */
[----:B------:R-:W3:Y:S01]  /*0490*/  @!P4 LDG.E R12, desc[UR8][R14.64+0x18] ;  /* 0x000018080e0cc981 */ /* 0x000ee2000c1e1900 */
[----:B0-----:R-:W-:-:S03]  /*04a0*/  @!P2 IMAD.WIDE.U32 R10, R25, 0x4, R10 ;  /* 0x00000004190aa825 */ /* 0x001fc600078e000a */
[----:B------:R-:W5:Y:S04]  /*04b0*/  @!P3 LDG.E R25, desc[UR8][R14.64+0x8] ;  /* 0x000008080e19b981 */ /* 0x000f68000c1e1900 */
[----:B------:R-:W3:Y:S01]  /*04c0*/  @!P2 LDG.E R11, desc[UR8][R10.64] ;  /* 0x000000080a0ba981 */ /* 0x000ee2000c1e1900 */
[----:B-1----:R-:W-:-:S03]  /*04d0*/  @!P1 IMAD.WIDE.U32 R8, R5, 0x4, R8 ;  /* 0x0000000405089825 */ /* 0x002fc600078e0008 */
[----:B------:R-:W3:Y:S04]  /*04e0*/  @!P2 LDG.E R5, desc[UR8][R14.64+0xc] ;  /* 0x00000c080e05a981 */ /* 0x000ee8000c1e1900 */
[----:B------:R-:W3:Y:S01]  /*04f0*/  @!P1 LDG.E R9, desc[UR8][R8.64] ;  /* 0x0000000808099981 */ /* 0x000ee2000c1e1900 */
[----:B--2---:R-:W-:-:S03]  /*0500*/  @!P4 IMAD.WIDE.U32 R18, R27, 0x4, R18 ;  /* 0x000000041b12c825 */ /* 0x004fc600078e0012 */
[----:B------:R-:W2:Y:S04]  /*0510*/  @!P6 LDG.E R10, desc[UR8][R14.64+0x1c] ;  /* 0x00001c080e0ae981 */ /* 0x000ea8000c1e1900 */
[----:B------:R-:W2:Y:S01]  /*0520*/  @!P4 LDG.E R19, desc[UR8][R18.64] ;  /* 0x000000081213c981 */ /* 0x000ea2000c1e1900 */
[----:B------:R-:W-:Y:S01]  /*0530*/  IADD3 R7, PT, PT, R7, 0x8, RZ ;  /* 0x0000000807077810 */ /* 0x000fe20007ffe0ff */
[----:B----4-:R-:W-:-:S03]  /*0540*/  @!P0 FFMA R0, R23, R24, R0 ;  /* 0x0000001817008223 */ /* 0x010fc60000000000 */
[----:B------:R-:W-:Y:S01]  /*0550*/  ISETP.NE.AND P0, PT, R7, R3, PT ;  /* 0x000000030700720c */ /* 0x000fe20003f05270 */
[----:B-----5:R-:W-:-:S04]  /*0560*/  @!P3 FFMA R0, R13, R25, R0 ;  /* 0x000000190d00b223 */ /* 0x020fc80000000000 */
[----:B---3--:R-:W-:-:S04]  /*0570*/  @!P2 FFMA R0, R11, R5, R0 ;  /* 0x000000050b00a223 */ /* 0x008fc80000000000 */
[----:B------:R-:W-:-:S04]  /*0580*/  @!P1 FFMA R0, R9, R6, R0 ;  /* 0x0000000609009223 */ /* 0x000fc80000000000 */
[----:B------:R-:W-:-:S04]  /*0590*/  @!P5 FFMA R0, R17, R22, R0 ;  /* 0x000000161100d223 */ /* 0x000fc80000000000 */
[----:B--2---:R-:W-:-:S04]  /*05a0*/  @!P4 FFMA R0, R19, R12, R0 ;  /* 0x0000000c1300c223 */ /* 0x004fc80000000000 */
[----:B------:R-:W-:Y:S01]  /*05b0*/  @!P6 FFMA R0, R21, R10, R0 ;  /* 0x0000000a1500e223 */ /* 0x000fe20000000000 */
[----:B------:R-:W-:Y:S06]  /*05c0*/  @P0 BRA `(.L_x_2) ;  /* 0xfffffff800ec0947 */ /* 0x000fec000383ffff */
.L_x_1:
[----:B------:R-:W-:Y:S05]  /*05d0*/  BRA.U !UP1, `(.L_x_0) ;  /* 0x0000000509447547 */ /* 0x000fea000b800000 */
[----:B------:R-:W0:Y:S01]  /*05e0*/  LDCU UR4, c[0x0][0x39c] ;  /* 0x00007380ff0477ac */ /* 0x000e220008000800 */
[----:B------:R-:W-:Y:S02]  /*05f0*/  UISETP.GE.U32.AND UP0, UPT, UR6, 0x4, UPT ;  /* 0x000000040600788c */ /* 0x000fe4000bf06070 */
[----:B0-----:R-:W-:-:S04]  /*0600*/  ULOP3.LUT UR5, UR4, 0x3, URZ, 0xc0, !UPT ;  /* 0x0000000304057892 */ /* 0x001fc8000f8ec0ff */
[----:B------:R-:W-:-:S03]  /*0610*/  UISETP.NE.AND UP1, UPT, UR5, URZ, UPT ;  /* 0x000000ff0500728c */ /* 0x000fc6000bf25270 */
[----:B------:R-:W-:Y:S08]  /*0620*/  BRA.U !UP0, `(.L_x_3) ;  /* 0x0000000108907547 */ /* 0x000ff0000b800000 */
[----:B------:R-:W0:Y:S01]  /*0630*/  LDCU UR6, c[0x0][0x398] ;  /* 0x00007300ff0677ac */ /* 0x000e220008000800 */
[----:B------:R-:W-:Y:S01]  /*0640*/  IMAD.IADD R17, R4, 0x1, R3 ;  /* 0x0000000104117824 */ /* 0x000fe200078e0203 */
[----:B------:R-:W1:Y:S03]  /*0650*/  LDC.64 R8, c[0x0][0x388] ;  /* 0x0000e200ff087b82 */ /* 0x000e660000000a00 */
[C---:B------:R-:W-:Y:S01]  /*0660*/  VIADD R5, R17.reuse, 0x3 ;  /* 0x0000000311057836 */ /* 0x040fe20000000000 */
[C---:B------:R-:W-:Y:S02]  /*0670*/  IADD3 R19, PT, PT, R17.reuse, 0x1, RZ ;  /* 0x0000000111137810 */ /* 0x040fe40007ffe0ff */
[C---:B------:R-:W-:Y:S02]  /*0680*/  IADD3 R21, PT, PT, R17.reuse, 0x2, RZ ;  /* 0x0000000211157810 */ /* 0x040fe40007ffe0ff */
[----:B0-----:R-:W-:-:S02]  /*0690*/  ISETP.GE.AND P0, PT, R17, UR6, PT ;  /* 0x0000000611007c0c */ /* 0x001fc4000bf06270 */
[----:B------:R-:W-:Y:S02]  /*06a0*/  ISETP.GE.AND P1, PT, R19, UR6, PT ;  /* 0x0000000613007c0c */ /* 0x000fe4000bf26270 */
[----:B------:R-:W-:Y:S02]  /*06b0*/  ISETP.LT.OR P0, PT, R17, RZ, P0 ;  /* 0x000000ff1100720c */ /* 0x000fe40000701670 */
[----:B------:R-:W-:Y:S02]  /*06c0*/  ISETP.GE.AND P2, PT, R21, UR6, PT ;  /* 0x0000000615007c0c */ /* 0x000fe4000bf46270 */
[----:B------:R-:W-:Y:S01]  /*06d0*/  ISETP.LT.OR P1, PT, R19, RZ, P1 ;  /* 0x000000ff1300720c */ /* 0x000fe20000f21670 */
[----:B-1----:R-:W-:Y:S01]  /*06e0*/  IMAD.WIDE.U32 R8, R3, 0x4, R8 ;  /* 0x0000000403087825 */ /* 0x002fe200078e0008 */
[----:B------:R-:W-:Y:S02]  /*06f0*/  ISETP.LT.OR P2, PT, R21, RZ, P2 ;  /* 0x000000ff1500720c */ /* 0x000fe40001741670 */
[----:B------:R-:W-:-:S04]  /*0700*/  ISETP.GE.AND P3, PT, R5, UR6, PT ;  /* 0x0000000605007c0c */ /* 0x000fc8000bf66270 */
[----:B------:R-:W-:Y:S01]  /*0710*/  ISETP.LT.OR P3, PT, R5, RZ, P3 ;  /* 0x000000ff0500720c */ /* 0x000fe20001f61670 */
[----:B------:R-:W0:Y:S01]  /*0720*/  @!P0 LDC.64 R14, c[0x0][0x380] ;  /* 0x0000e000ff0e8b82 */ /* 0x000e220000000a00 */
[----:B------:R-:W2:Y:S07]  /*0730*/  @!P0 LDG.E R16, desc[UR8][R8.64] ;  /* 0x0000000808108981 */ /* 0x000eae000c1e1900 */
[----:B------:R-:W1:Y:S04]  /*0740*/  @!P1 LDC.64 R12, c[0x0][0x380] ;  /* 0x0000e000ff0c9b82 */ /* 0x000e680000000a00 */
[----:B------:R-:W3:Y:S04]  /*0750*/  @!P3 LDG.E R18, desc[UR8][R8.64+0xc] ;  /* 0x00000c080812b981 */ /* 0x000ee8000c1e1900 */
[----:B------:R-:W4:Y:S08]  /*0760*/  @!P2 LDC.64 R10, c[0x0][0x380] ;  /* 0x0000e000ff0aab82 */ /* 0x000f300000000a00 */
[----:B------:R-:W5:Y:S01]  /*0770*/  @!P3 LDC.64 R6, c[0x0][0x380] ;  /* 0x0000e000ff06bb82 */ /* 0x000f620000000a00 */
[----:B0-----:R-:W-:-:S02]  /*0780*/  @!P0 IMAD.WIDE.U32 R14, R17, 0x4, R14 ;  /* 0x00000004110e8825 */ /* 0x001fc400078e000e */
[----:B------:R-:W3:Y:S04]  /*0790*/  @!P1 LDG.E R17, desc[UR8][R8.64+0x4] ;  /* 0x0000040808119981 */ /* 0x000ee8000c1e1900 */
[----:B------:R-:W2:Y:S01]  /*07a0*/  @!P0 LDG.E R15, desc[UR8][R14.64] ;  /* 0x000000080e0f8981 */ /* 0x000ea2000c1e1900 */
[----:B-1----:R-:W-:-:S06]  /*07b0*/  @!P1 IMAD.WIDE.U32 R12, R19, 0x4, R12 ;  /* 0x00000004130c9825 */ /* 0x002fcc00078e000c */
[----:B------:R-:W3:Y:S01]  /*07c0*/  @!P1 LDG.E R13, desc[UR8][R12.64] ;  /* 0x000000080c0d9981 */ /* 0x000ee2000c1e1900 */
[----:B----4-:R-:W-:-:S06]  /*07d0*/  @!P2 IMAD.WIDE.U32 R10, R21, 0x4, R10 ;  /* 0x00000004150aa825 */ /* 0x010fcc00078e000a */
[----:B------:R-:W4:Y:S01]  /*07e0*/  @!P2 LDG.E R11, desc[UR8][R10.64] ;  /* 0x000000080a0ba981 */ /* 0x000f22000c1e1900 */
[----:B-----5:R-:W-:-:S03]  /*07f0*/  @!P3 IMAD.WIDE.U32 R6, R5, 0x4, R6 ;  /* 0x000000040506b825 */ /* 0x020fc600078e0006 */
[----:B------:R-:W4:Y:S04]  /*0800*/  @!P2 LDG.E R5, desc[UR8][R8.64+0x8] ;  /* 0x000008080805a981 */ /* 0x000f28000c1e1900 */
[----:B------:R-:W5:Y:S01]  /*0810*/  @!P3 LDG.E R7, desc[UR8][R6.64] ;  /* 0x000000080607b981 */ /* 0x000f62000c1e1900 */
[----:B------:R-:W-:Y:S01]  /*0820*/  IADD3 R3, PT, PT, R3, 0x4, RZ ;  /* 0x0000000403037810 */ /* 0x000fe20007ffe0ff */
[----:B--2---:R-:W-:-:S04]  /*0830*/  @!P0 FFMA R0, R15, R16, R0 ;  /* 0x000000100f008223 */ /* 0x004fc80000000000 */
[----:B---3--:R-:W-:-:S04]  /*0840*/  @!P1 FFMA R0, R13, R17, R0 ;  /* 0x000000110d009223 */ /* 0x008fc80000000000 */
[----:B----4-:R-:W-:-:S04]  /*0850*/  @!P2 FFMA R0, R11, R5, R0 ;  /* 0x000000050b00a223 */ /* 0x010fc80000000000 */
[----:B-----5:R-:W-:-:S07]  /*0860*/  @!P3 FFMA R0, R7, R18, R0 ;  /* 0x000000120700b223 */ /* 0x020fce0000000000 */
.L_x_3:
[----:B------:R-:W-:Y:S05]  /*0870*/  BRA.U !UP1, `(.L_x_0) ;  /* 0x00000001099c7547 */ /* 0x000fea000b800000 */
[----:B------:R-:W-:Y:S02]  /*0880*/  UISETP.NE.AND UP0, UPT, UR5, 0x1, UPT ;  /* 0x000000010500788c */ /* 0x000fe4000bf05270 */
[----:B------:R-:W-:-:S04]  /*0890*/  ULOP3.LUT UR4, UR4, 0x1, URZ, 0xc0, !UPT ;  /* 0x0000000104047892 */ /* 0x000fc8000f8ec0ff */
[----:B------:R-:W-:-:S03]  /*08a0*/  UISETP.NE.U32.AND UP1, UPT, UR4, 0x1, UPT ;  /* 0x000000010400788c */ /* 0x000fc6000bf25070 */
[----:B------:R-:W-:Y:S08]  /*08b0*/  BRA.U !UP0, `(.L_x_4) ;  /* 0x0000000108507547 */ /* 0x000ff0000b800000 */
[----:B------:R-:W0:Y:S01]  /*08c0*/  LDCU UR4, c[0x0][0x398] ;  /* 0x00007300ff0477ac */ /* 0x000e220008000800 */
[----:B------:R-:W-:Y:S01]  /*08d0*/  IADD3 R5, PT, PT, R4, R3, RZ ;  /* 0x0000000304057210 */ /* 0x000fe20007ffe0ff */
[----:B------:R-:W1:Y:S04]  /*08e0*/  LDC.64 R6, c[0x0][0x388] ;  /* 0x0000e200ff067b82 */ /* 0x000e680000000a00 */
[C---:B------:R-:W-:Y:S01]  /*08f0*/  VIADD R15, R5.reuse, 0x1 ;  /* 0x00000001050f7836 */ /* 0x040fe20000000000 */
[----:B0-----:R-:W-:-:S04]  /*0900*/  ISETP.GE.AND P0, PT, R5, UR4, PT ;  /* 0x0000000405007c0c */ /* 0x001fc8000bf06270 */
[----:B------:R-:W-:Y:S02]  /*0910*/  ISETP.GE.AND P1, PT, R15, UR4, PT ;  /* 0x000000040f007c0c */ /* 0x000fe4000bf26270 */
[----:B------:R-:W-:Y:S02]  /*0920*/  ISETP.LT.OR P0, PT, R5, RZ, P0 ;  /* 0x000000ff0500720c */ /* 0x000fe40000701670 */
[----:B------:R-:W-:Y:S01]  /*0930*/  ISETP.LT.OR P1, PT, R15, RZ, P1 ;  /* 0x000000ff0f00720c */ /* 0x000fe20000f21670 */
[----:B-1----:R-:W-:-:S10]  /*0940*/  IMAD.WIDE.U32 R10, R3, 0x4, R6 ;  /* 0x00000004030a7825 */ /* 0x002fd400078e0006 */
[----:B------:R-:W0:Y:S08]  /*0950*/  @!P0 LDC.64 R8, c[0x0][0x380] ;  /* 0x0000e000ff088b82 */ /* 0x000e300000000a00 */
[----:B------:R-:W1:Y:S01]  /*0960*/  @!P1 LDC.64 R12, c[0x0][0x380] ;  /* 0x0000e000ff0c9b82 */ /* 0x000e620000000a00 */
[----:B0-----:R-:W-:Y:S02]  /*0970*/  @!P0 IMAD.WIDE.U32 R6, R5, 0x4, R8 ;  /* 0x0000000405068825 */ /* 0x001fe400078e0008 */
[----:B------:R-:W2:Y:S04]  /*0980*/  @!P0 LDG.E R5, desc[UR8][R10.64] ;  /* 0x000000080a058981 */ /* 0x000ea8000c1e1900 */
[----:B------:R-:W2:Y:S01]  /*0990*/  @!P0 LDG.E R7, desc[UR8][R6.64] ;  /* 0x0000000806078981 */ /* 0x000ea2000c1e1900 */
[----:B-1----:R-:W-:-:S03]  /*09a0*/  @!P1 IMAD.WIDE.U32 R8, R15, 0x4, R12 ;  /* 0x000000040f089825 */ /* 0x002fc600078e000c */
[----:B------:R-:W3:Y:S04]  /*09b0*/  @!P1 LDG.E R12, desc[UR8][R10.64+0x4] ;  /* 0x000004080a0c9981 */ /* 0x000ee8000c1e1900 */
[----:B------:R-:W3:Y:S01]  /*09c0*/  @!P1 LDG.E R9, desc[UR8][R8.64] ;  /* 0x0000000808099981 */ /* 0x000ee2000c1e1900 */
[----:B------:R-:W-:Y:S01]  /*09d0*/  IADD3 R3, PT, PT, R3, 0x2, RZ ;  /* 0x0000000203037810 */ /* 0x000fe20007ffe0ff */
[----:B--2---:R-:W-:-:S04]  /*09e0*/  @!P0 FFMA R0, R7, R5, R0 ;  /* 0x0000000507008223 */ /* 0x004fc80000000000 */
[----:B---3--:R-:W-:-:S07]  /*09f0*/  @!P1 FFMA R0, R9, R12, R0 ;  /* 0x0000000c09009223 */ /* 0x008fce0000000000 */
.L_x_4:
[----:B------:R-:W-:Y:S05]  /*0a00*/  BRA.U UP1, `(.L_x_0) ;  /* 0x0000000101387547 */ /* 0x000fea000b800000 */
[----:B------:R-:W0:Y:S01]  /*0a10*/  LDCU UR4, c[0x0][0x398] ;  /* 0x00007300ff0477ac */ /* 0x000e220008000800 */
[----:B------:R-:W-:Y:S01]  /*0a20*/  IADD3 R9, PT, PT, R4, R3, RZ ;  /* 0x0000000304097210 */ /* 0x000fe20007ffe0ff */
[----:B------:R-:W-:Y:S03]  /*0a30*/  BSSY.RECONVERGENT B0, `(.L_x_0) ;  /* 0x000000b000007945 */ /* 0x000fe60003800200 */
[----:B0-----:R-:W-:-:S04]  /*0a40*/  ISETP.GE.AND P0, PT, R9, UR4, PT ;  /* 0x0000000409007c0c */ /* 0x001fc8000bf06270 */
[----:B------:R-:W-:-:S13]  /*0a50*/  ISETP.LT.OR P0, PT, R9, RZ, P0 ;  /* 0x000000ff0900720c */ /* 0x000fda0000701670 */
[----:B------:R-:W-:Y:S05]  /*0a60*/  @P0 BRA `(.L_x_5) ;  /* 0x00000000001c0947 */ /* 0x000fea0003800000 */
[----:B------:R-:W0:Y:S08]  /*0a70*/  LDC.64 R4, c[0x0][0x380] ;  /* 0x0000e000ff047b82 */ /* 0x000e300000000a00 */
[----:B------:R-:W1:Y:S01]  /*0a80*/  LDC.64 R6, c[0x0][0x388] ;  /* 0x0000e200ff067b82 */ /* 0x000e620000000a00 */
[----:B0-----:R-:W-:-:S06]  /*0a90*/  IMAD.WIDE.U32 R4, R9, 0x4, R4 ;  /* 0x0000000409047825 */ /* 0x001fcc00078e0004 */
[----:B------:R-:W2:Y:S01]  /*0aa0*/  LDG.E R5, desc[UR8][R4.64] ;  /* 0x0000000804057981 */ /* 0x000ea2000c1e1900 */
[----:B-1----:R-:W-:-:S06]  /*0ab0*/  IMAD.WIDE.U32 R6, R3, 0x4, R6 ;  /* 0x0000000403067825 */ /* 0x002fcc00078e0006 */
[----:B------:R-:W2:Y:S02]  /*0ac0*/  LDG.E R6, desc[UR8][R6.64] ;  /* 0x0000000806067981 */ /* 0x000ea4000c1e1900 */
[----:B--2---:R-:W-:-:S07]  /*0ad0*/  FFMA R0, R5, R6, R0 ;  /* 0x0000000605007223 */ /* 0x004fce0000000000 */
.L_x_5:
[----:B------:R-:W-:Y:S05]  /*0ae0*/  BSYNC.RECONVERGENT B0 ;  /* 0x0000000000007941 */ /* 0x000fea0003800200 */
.L_x_0:
[----:B------:R-:W0:Y:S02]  /*0af0*/  LDC.64 R4, c[0x0][0x390] ;  /* 0x0000e400ff047b82 */ /* 0x000e240000000a00 */
[----:B0-----:R-:W-:-:S05]  /*0b00*/  IMAD.WIDE R2, R2, 0x4, R4 ;  /* 0x0000000402027825 */ /* 0x001fca00078e0204 */
[----:B------:R-:W-:Y:S01]  /*0b10*/  STG.E desc[UR8][R2.64], R0 ;  /* 0x0000000002007986 */ /* 0x000fe2000c101908 */
[----:B------:R-:W-:Y:S05]  /*0b20*/  EXIT ;  /* 0x000000000000794d */ /* 0x000fea0003800000 */
.L_x_6:
[----:B------:R-:W-:-:S00]  /*0b30*/  BRA `(.L_x_6) ;  /* 0xfffffffc00fc7947 */ /* 0x000fc0000383ffff */
[----:B------:R-:W-:-:S00]  /*0b40*/  NOP ;  /* 0x0000000000007918 */ /* 0x000fc00000000000 */
        /* <DEDUP_REMOVED lines=11> */
.L_x_7:


//--------------------- .nv.shared.reserved.0     --------------------------
	.section	.nv.shared.reserved.0,"aw",@nobits
	.weak		__nv_reservedSMEM_offset_0_alias
	.size		__nv_reservedSMEM_offset_0_alias, 0, 64
	.other		__nv_reservedSMEM_offset_0_alias,@"STO_CUDA_RESERVED_SHARED STV_DEFAULT"
__nv_reservedSMEM_offset_0_alias:
	.zero		0
	.zero		64


//--------------------- .nv.constant0._Z25convulution_one_dimensionPfS_S_ii --------------------------
	.section	.nv.constant0._Z25convulution_one_dimensionPfS_S_ii,"a",@progbits
	.sectionflags	@""
	.align	4
.nv.constant0._Z25convulution_one_dimensionPfS_S_ii:
	.zero		928


//--------------------- SYMBOLS --------------------------

	.type		.nv.reservedSmem.offset0,@object
	.size		.nv.reservedSmem.offset0,0x4
